//
// Generated by NVIDIA NVVM Compiler
//
// Compiler Build ID: CL-36424714
// Cuda compilation tools, release 13.0, V13.0.88
// Based on NVVM 20.0.0
//

.version 9.0
.target sm_100
.address_size 64

	// .globl	_Z19scanPrefixSumKernelPKiPii
.extern .shared .align 16 .b8 temp[];

.visible .entry _Z19scanPrefixSumKernelPKiPii(
	.param .u64 .ptr .align 1 _Z19scanPrefixSumKernelPKiPii_param_0,
	.param .u64 .ptr .align 1 _Z19scanPrefixSumKernelPKiPii_param_1,
	.param .u32 _Z19scanPrefixSumKernelPKiPii_param_2
)
{
	.reg .pred 	%p<6>;
	.reg .b32 	%r<28>;
	.reg .b64 	%rd<9>;

	ld.param.u64 	%rd1, [_Z19scanPrefixSumKernelPKiPii_param_0];
	ld.param.u64 	%rd2, [_Z19scanPrefixSumKernelPKiPii_param_1];
	ld.param.u32 	%r11, [_Z19scanPrefixSumKernelPKiPii_param_2];
	mov.u32 	%r1, %tid.x;
	mov.u32 	%r13, %ctaid.x;
	mov.u32 	%r2, %ntid.x;
	mad.lo.s32 	%r3, %r13, %r2, %r1;
	setp.ge.s32 	%p1, %r3, %r11;
	mov.b32 	%r25, 0;
	@%p1 bra 	$L__BB0_2;
	cvta.to.global.u64 	%rd3, %rd1;
	mul.wide.s32 	%rd4, %r3, 4;
	add.s64 	%rd5, %rd3, %rd4;
	ld.global.u32 	%r25, [%rd5];
$L__BB0_2:
	shl.b32 	%r14, %r1, 2;
	mov.u32 	%r15, temp;
	add.s32 	%r6, %r15, %r14;
	st.shared.u32 	[%r6], %r25;
	bar.sync 	0;
	setp.lt.u32 	%p2, %r2, 2;
	@%p2 bra 	$L__BB0_7;
	mov.b32 	%r26, 1;
$L__BB0_4:
	setp.lt.u32 	%p3, %r1, %r26;
	mov.b32 	%r27, 0;
	@%p3 bra 	$L__BB0_6;
	sub.s32 	%r18, %r1, %r26;
	shl.b32 	%r19, %r18, 2;
	add.s32 	%r21, %r15, %r19;
	ld.shared.u32 	%r27, [%r21];
$L__BB0_6:
	bar.sync 	0;
	ld.shared.u32 	%r22, [%r6];
	add.s32 	%r23, %r22, %r27;
	st.shared.u32 	[%r6], %r23;
	bar.sync 	0;
	shl.b32 	%r26, %r26, 1;
	setp.lt.u32 	%p4, %r26, %r2;
	@%p4 bra 	$L__BB0_4;
$L__BB0_7:
	setp.ge.s32 	%p5, %r3, %r11;
	@%p5 bra 	$L__BB0_9;
	ld.shared.u32 	%r24, [%r6];
	cvta.to.global.u64 	%rd6, %rd2;
	mul.wide.s32 	%rd7, %r3, 4;
	add.s64 	%rd8, %rd6, %rd7;
	st.global.u32 	[%rd8], %r24;
$L__BB0_9:
	ret;

}


// ===== COMPILED SASS (sm_100) =====

	.target	sm_100

	.elftype	@"ET_EXEC"


//--------------------- .note.nv.tkinfo           --------------------------
	.section	.note.nv.tkinfo,"",@"SHT_NOTE"
	.sectionflags	@"SHF_NOTE_NV_TKINFO"
	.tkinfo
        /*0018*/ 	.word	0x00000002
        /*0030*/ 	.string	""
        /*0030*/ 	.string	"ptxas"
        /*0030*/ 	.string	"Cuda compilation tools, release 13.0, V13.0.88"
        /*0030*/ 	.string	"Build cuda_13.0.r13.0/compiler.36424714_0"
        /*0030*/ 	.string	"-arch sm_100 -m 64 "



//--------------------- .note.nv.cuinfo           --------------------------
	.section	.note.nv.cuinfo,"",@"SHT_NOTE"
	.sectionflags	@"SHF_NOTE_NV_CUINFO"
        /*0018*/ 	.short	0x0002
        /*001a*/ 	.short	0x0064
        /*001c*/ 	.short	0x0082
	.zero		2


//--------------------- .nv.info                  --------------------------
	.section	.nv.info,"",@"SHT_CUDA_INFO"
	.align	4


	//----- nvinfo : EIATTR_REGCOUNT
	.align		4
        /*0000*/ 	.byte	0x04, 0x2f
        /*0002*/ 	.short	(.L_1 - .L_0)
	.align		4
.L_0:
        /*0004*/ 	.word	index@(_Z19scanPrefixSumKernelPKiPii)
        /*0008*/ 	.word	0x0000000c


	//----- nvinfo : EIATTR_FRAME_SIZE
	.align		4
.L_1:
        /*000c*/ 	.byte	0x04, 0x11
        /*000e*/ 	.short	(.L_3 - .L_2)
	.align		4
.L_2:
        /*0010*/ 	.word	index@(_Z19scanPrefixSumKernelPKiPii)
        /*0014*/ 	.word	0x00000000


	//----- nvinfo : EIATTR_MIN_STACK_SIZE
	.align		4
.L_3:
        /*0018*/ 	.byte	0x04, 0x12
        /*001a*/ 	.short	(.L_5 - .L_4)
	.align		4
.L_4:
        /*001c*/ 	.word	index@(_Z19scanPrefixSumKernelPKiPii)
        /*0020*/ 	.word	0x00000000
.L_5:


//--------------------- .nv.compat                --------------------------
	.section	.nv.compat,"",@"SHT_CUDA_COMPAT_INFO"
	.align	4
        /*0000*/ 	.byte	0x02, 0x09, 0x00, 0x00, 0x02, 0x02, 0x01, 0x00, 0x02, 0x05, 0x05, 0x00, 0x03, 0x07, 0x01, 0x01
        /*0010*/ 	.byte	0x02, 0x03, 0x00, 0x00, 0x02, 0x06, 0x01, 0x00, 0x04, 0x0b, 0x08, 0x00, 0x09, 0x00, 0x00, 0x00
        /*0020*/ 	.byte	0x00, 0x00, 0x00, 0x00


//--------------------- .nv.info._Z19scanPrefixSumKernelPKiPii --------------------------
	.section	.nv.info._Z19scanPrefixSumKernelPKiPii,"",@"SHT_CUDA_INFO"
	.sectionflags	@""
	.align	4


	//----- nvinfo : EIATTR_CUDA_API_VERSION
	.align		4
        /*0000*/ 	.byte	0x04, 0x37
        /*0002*/ 	.short	(.L_7 - .L_6)
.L_6:
        /*0004*/ 	.word	0x00000082


	//----- nvinfo : EIATTR_KPARAM_INFO
	.align		4
.L_7:
        /*0008*/ 	.byte	0x04, 0x17
        /*000a*/ 	.short	(.L_9 - .L_8)
.L_8:
        /*000c*/ 	.word	0x00000000
        /*0010*/ 	.short	0x0002
        /*0012*/ 	.short	0x0010
        /*0014*/ 	.byte	0x00, 0xf0, 0x11, 0x00


	//----- nvinfo : EIATTR_KPARAM_INFO
	.align		4
.L_9:
        /*0018*/ 	.byte	0x04, 0x17
        /*001a*/ 	.short	(.L_11 - .L_10)
.L_10:
        /*001c*/ 	.word	0x00000000
        /*0020*/ 	.short	0x0001
        /*0022*/ 	.short	0x0008
        /*0024*/ 	.byte	0x00, 0xf5, 0x21, 0x00


	//----- nvinfo : EIATTR_KPARAM_INFO
	.align		4
.L_11:
        /*0028*/ 	.byte	0x04, 0x17
        /*002a*/ 	.short	(.L_13 - .L_12)
.L_12:
        /*002c*/ 	.word	0x00000000
        /*0030*/ 	.short	0x0000
        /*0032*/ 	.short	0x0000
        /*0034*/ 	.byte	0x00, 0xf5, 0x21, 0x00


	//----- nvinfo : EIATTR_SPARSE_MMA_MASK
	.align		4
.L_13:
        /*0038*/ 	.byte	0x03, 0x50
        /*003a*/ 	.short	0x0000


	//----- nvinfo : EIATTR_MAXREG_COUNT
	.align		4
        /*003c*/ 	.byte	0x03, 0x1b
        /*003e*/ 	.short	0x00ff


	//----- nvinfo : EIATTR_NUM_BARRIERS
	.align		4
        /*0040*/ 	.byte	0x02, 0x4c
        /*0042*/ 	.byte	0x01
	.zero		1


	//----- nvinfo : EIATTR_MERCURY_ISA_VERSION
	.align		4
        /*0044*/ 	.byte	0x03, 0x5f
        /*0046*/ 	.short	0x0101


	//----- nvinfo : EIATTR_VRC_CTA_INIT_COUNT
	.align		4
        /*0048*/ 	.byte	0x02, 0x4a
	.zero		1
	.zero		1


	//----- nvinfo : EIATTR_EXIT_INSTR_OFFSETS
	.align		4
        /*004c*/ 	.byte	0x04, 0x1c
        /*004e*/ 	.short	(.L_15 - .L_14)


	//   ....[0]....
.L_14:
        /*0050*/ 	.word	0x00000240


	//   ....[1]....
        /*0054*/ 	.word	0x00000290


	//----- nvinfo : EIATTR_CBANK_PARAM_SIZE
	.align		4
.L_15:
        /*0058*/ 	.byte	0x03, 0x19
        /*005a*/ 	.short	0x0014


	//----- nvinfo : EIATTR_PARAM_CBANK
	.align		4
        /*005c*/ 	.byte	0x04, 0x0a
        /*005e*/ 	.short	(.L_17 - .L_16)
	.align		4
.L_16:
        /*0060*/ 	.word	index@(.nv.constant0._Z19scanPrefixSumKernelPKiPii)
        /*0064*/ 	.short	0x0380
        /*0066*/ 	.short	0x0014


	//----- nvinfo : EIATTR_SW_WAR
	.align		4
.L_17:
        /*0068*/ 	.byte	0x04, 0x36
        /*006a*/ 	.short	(.L_19 - .L_18)
.L_18:
        /*006c*/ 	.word	0x00000008
.L_19:


//--------------------- .nv.callgraph             --------------------------
	.section	.nv.callgraph,"",@"SHT_CUDA_CALLGRAPH"
	.align	4
	.sectionentsize	8
	.align		4
        /*0000*/ 	.word	0x00000000
	.align		4
        /*0004*/ 	.word	0xffffffff
	.align		4
        /*0008*/ 	.word	0x00000000
	.align		4
        /*000c*/ 	.word	0xfffffffe
	.align		4
        /*0010*/ 	.word	0x00000000
	.align		4
        /*0014*/ 	.word	0xfffffffd
	.align		4
        /*0018*/ 	.word	0x00000000
	.align		4
        /*001c*/ 	.word	0xfffffffc


//--------------------- .text._Z19scanPrefixSumKernelPKiPii --------------------------
	.section	.text._Z19scanPrefixSumKernelPKiPii,"ax",@progbits
	.align	128
        .global         _Z19scanPrefixSumKernelPKiPii
        .type           _Z19scanPrefixSumKernelPKiPii,@function
        .size           _Z19scanPrefixSumKernelPKiPii,(.L_x_3 - _Z19scanPrefixSumKernelPKiPii)
        .other          _Z19scanPrefixSumKernelPKiPii,@"STO_CUDA_ENTRY STV_DEFAULT"
_Z19scanPrefixSumKernelPKiPii:
.text._Z19scanPrefixSumKernelPKiPii:
[----:B------:R-:W-:Y:S01]  /*0000*/  LDC R1, c[0x0][0x37c] ;  /* 0x0000df00ff017b82 */ /* 0x000fe20000000800 */
[----:B------:R-:W0:Y:S07]  /*0010*/  S2R R4, SR_TID.X ;  /* 0x0000000000047919 */ /* 0x000e2e0000002100 */
[----:B------:R-:W0:Y:S01]  /*0020*/  S2UR UR4, SR_CTAID.X ;  /* 0x00000000000479c3 */ /* 0x000e220000002500 */
[----:B------:R-:W1:Y:S01]  /*0030*/  LDCU UR5, c[0x0][0x390] ;  /* 0x00007200ff0577ac */ /* 0x000e620008000800 */
[----:B------:R-:W-:Y:S01]  /*0040*/  IMAD.MOV.U32 R0, RZ, RZ, RZ ;  /* 0x000000ffff007224 */ /* 0x000fe200078e00ff */
[----:B------:R-:W2:Y:S05]  /*0050*/  LDCU.64 UR6, c[0x0][0x358] ;  /* 0x00006b00ff0677ac */ /* 0x000eaa0008000a00 */
[----:B------:R-:W0:Y:S02]  /*0060*/  LDC R9, c[0x0][0x360] ;  /* 0x0000d800ff097b82 */ /* 0x000e240000000800 */
[----:B0-----:R-:W-:-:S05]  /*0070*/  IMAD R5, R9, UR4, R4 ;  /* 0x0000000409057c24 */ /* 0x001fca000f8e0204 */
[----:B-1----:R-:W-:-:S13]  /*0080*/  ISETP.GE.AND P0, PT, R5, UR5, PT ;  /* 0x0000000505007c0c */ /* 0x002fda000bf06270 */
[----:B------:R-:W0:Y:S02]  /*0090*/  @!P0 LDC.64 R2, c[0x0][0x380] ;  /* 0x0000e000ff028b82 */ /* 0x000e240000000a00 */
[----:B0-----:R-:W-:-:S05]  /*00a0*/  @!P0 IMAD.WIDE R2, R5, 0x4, R2 ;  /* 0x0000000405028825 */ /* 0x001fca00078e0202 */
[----:B--2---:R-:W2:Y:S01]  /*00b0*/  @!P0 LDG.E R0, desc[UR6][R2.64] ;  /* 0x0000000602008981 */ /* 0x004ea2000c1e1900 */
[----:B------:R-:W0:Y:S01]  /*00c0*/  S2UR UR5, SR_CgaCtaId ;  /* 0x00000000000579c3 */ /* 0x000e220000008800 */
[----:B------:R-:W-:Y:S01]  /*00d0*/  UMOV UR4, 0x400 ;  /* 0x0000040000047882 */ /* 0x000fe20000000000 */
[----:B------:R-:W-:Y:S01]  /*00e0*/  ISETP.GE.U32.AND P0, PT, R9, 0x2, PT ;  /* 0x000000020900780c */ /* 0x000fe20003f06070 */
[----:B0-----:R-:W-:-:S06]  /*00f0*/  ULEA UR4, UR5, UR4, 0x18 ;  /* 0x0000000405047291 */ /* 0x001fcc000f8ec0ff */
[----:B------:R-:W-:-:S05]  /*0100*/  LEA R7, R4, UR4, 0x2 ;  /* 0x0000000404077c11 */ /* 0x000fca000f8e10ff */
[----:B--2---:R0:W-:Y:S01]  /*0110*/  STS [R7], R0 ;  /* 0x0000000007007388 */ /* 0x0041e20000000800 */
[----:B------:R-:W-:Y:S06]  /*0120*/  BAR.SYNC.DEFER_BLOCKING 0x0 ;  /* 0x0000000000007b1d */ /* 0x000fec0000010000 */
[----:B------:R-:W-:Y:S05]  /*0130*/  @!P0 BRA `(.L_x_0) ;  /* 0x0000000000388947 */ /* 0x000fea0003800000 */
[----:B------:R-:W-:-:S05]  /*0140*/  UMOV UR5, 0x1 ;  /* 0x0000000100057882 */ /* 0x000fca0000000000 */
.L_x_1:
[----:B------:R-:W-:Y:S01]  /*0150*/  ISETP.GE.U32.AND P0, PT, R4, UR5, PT ;  /* 0x0000000504007c0c */ /* 0x000fe2000bf06070 */
[----:B01----:R-:W-:-:S12]  /*0160*/  IMAD.MOV.U32 R0, RZ, RZ, RZ ;  /* 0x000000ffff007224 */ /* 0x003fd800078e00ff */
[----:B------:R-:W-:Y:S01]  /*0170*/  @P0 VIADD R2, R4, -UR5 ;  /* 0x8000000504020c36 */ /* 0x000fe20008000000 */
[----:B------:R-:W-:-:S04]  /*0180*/  USHF.L.U32 UR5, UR5, 0x1, URZ ;  /* 0x0000000105057899 */ /* 0x000fc800080006ff */
[----:B------:R-:W-:-:S05]  /*0190*/  @P0 LEA R2, R2, UR4, 0x2 ;  /* 0x0000000402020c11 */ /* 0x000fca000f8e10ff */
[----:B------:R-:W-:Y:S01]  /*01a0*/  @P0 LDS R0, [R2] ;  /* 0x0000000002000984 */ /* 0x000fe20000000800 */
[----:B------:R-:W-:Y:S01]  /*01b0*/  BAR.SYNC.DEFER_BLOCKING 0x0 ;  /* 0x0000000000007b1d */ /* 0x000fe20000010000 */
[----:B------:R-:W-:-:S05]  /*01c0*/  ISETP.LE.U32.AND P0, PT, R9, UR5, PT ;  /* 0x0000000509007c0c */ /* 0x000fca000bf03070 */
[----:B------:R-:W0:Y:S02]  /*01d0*/  LDS R3, [R7] ;  /* 0x0000000007037984 */ /* 0x000e240000000800 */
[----:B0-----:R-:W-:-:S05]  /*01e0*/  IMAD.IADD R0, R3, 0x1, R0 ;  /* 0x0000000103007824 */ /* 0x001fca00078e0200 */
[----:B------:R1:W-:Y:S01]  /*01f0*/  STS [R7], R0 ;  /* 0x0000000007007388 */ /* 0x0003e20000000800 */
[----:B------:R-:W-:Y:S06]  /*0200*/  BAR.SYNC.DEFER_BLOCKING 0x0 ;  /* 0x0000000000007b1d */ /* 0x000fec0000010000 */
[----:B------:R-:W-:Y:S05]  /*0210*/  @!P0 BRA `(.L_x_1) ;  /* 0xfffffffc00cc8947 */ /* 0x000fea000383ffff */
.L_x_0:
[----:B------:R-:W2:Y:S02]  /*0220*/  LDCU UR4, c[0x0][0x390] ;  /* 0x00007200ff0477ac */ /* 0x000ea40008000800 */
[----:B--2---:R-:W-:-:S13]  /*0230*/  ISETP.GE.AND P0, PT, R5, UR4, PT ;  /* 0x0000000405007c0c */ /* 0x004fda000bf06270 */
[----:B------:R-:W-:Y:S05]  /*0240*/  @P0 EXIT ;  /* 0x000000000000094d */ /* 0x000fea0003800000 */
[----:B01----:R-:W0:Y:S01]  /*0250*/  LDS R7, [R7] ;  /* 0x0000000007077984 */ /* 0x003e220000000800 */
[----:B------:R-:W1:Y:S02]  /*0260*/  LDC.64 R2, c[0x0][0x388] ;  /* 0x0000e200ff027b82 */ /* 0x000e640000000a00 */
[----:B-1----:R-:W-:-:S05]  /*0270*/  IMAD.WIDE R2, R5, 0x4, R2 ;  /* 0x0000000405027825 */ /* 0x002fca00078e0202 */
[----:B0-----:R-:W-:Y:S01]  /*0280*/  STG.E desc[UR6][R2.64], R7 ;  /* 0x0000000702007986 */ /* 0x001fe2000c101906 */
[----:B------:R-:W-:Y:S05]  /*0290*/  EXIT ;  /* 0x000000000000794d */ /* 0x000fea0003800000 */
.L_x_2:
[----:B------:R-:W-:-:S00]  /*02a0*/  BRA `(.L_x_2) ;  /* 0xfffffffc00fc7947 */ /* 0x000fc0000383ffff */
[----:B------:R-:W-:-:S00]  /*02b0*/  NOP ;  /* 0x0000000000007918 */ /* 0x000fc00000000000 */
        /* <DEDUP_REMOVED lines=12> */
.L_x_3:


//--------------------- .nv.shared._Z19scanPrefixSumKernelPKiPii --------------------------
	.section	.nv.shared._Z19scanPrefixSumKernelPKiPii,"aw",@nobits
	.sectionflags	@""
	.align	16
	.zero		1024


//--------------------- .nv.shared.reserved.0     --------------------------
	.section	.nv.shared.reserved.0,"aw",@nobits
	.weak		__nv_reservedSMEM_offset_0_alias
	.size		__nv_reservedSMEM_offset_0_alias, 0, 64
	.other		__nv_reservedSMEM_offset_0_alias,@"STO_CUDA_RESERVED_SHARED STV_DEFAULT"
__nv_reservedSMEM_offset_0_alias:
	.zero		0
	.zero		64


//--------------------- .nv.constant0._Z19scanPrefixSumKernelPKiPii --------------------------
	.section	.nv.constant0._Z19scanPrefixSumKernelPKiPii,"a",@progbits
	.sectionflags	@""
	.align	4
.nv.constant0._Z19scanPrefixSumKernelPKiPii:
	.zero		916


//--------------------- SYMBOLS --------------------------

	.type		.nv.reservedSmem.offset0,@object
	.size		.nv.reservedSmem.offset0,0x4
	.type		.nv.reservedSmem.cap,@object
	.size		.nv.reservedSmem.cap,0x4
